//
// Generated by NVIDIA NVVM Compiler
//
// Compiler Build ID: CL-36424714
// Cuda compilation tools, release 13.0, V13.0.88
// Based on NVVM 20.0.0
//

.version 9.0
.target sm_100
.address_size 64

	// .globl	_Z6kernelPfS_S_

.visible .entry _Z6kernelPfS_S_(
	.param .u64 .ptr .align 1 _Z6kernelPfS_S__param_0,
	.param .u64 .ptr .align 1 _Z6kernelPfS_S__param_1,
	.param .u64 .ptr .align 1 _Z6kernelPfS_S__param_2
)
{
	.reg .pred 	%p<2>;
	.reg .b32 	%r<9>;
	.reg .b32 	%f<52>;
	.reg .b64 	%rd<21>;

	ld.param.u64 	%rd8, [_Z6kernelPfS_S__param_0];
	ld.param.u64 	%rd9, [_Z6kernelPfS_S__param_1];
	ld.param.u64 	%rd7, [_Z6kernelPfS_S__param_2];
	cvta.to.global.u64 	%rd10, %rd9;
	cvta.to.global.u64 	%rd11, %rd8;
	mov.u32 	%r1, %tid.x;
	mul.wide.u32 	%rd12, %r1, 1024;
	add.s64 	%rd13, %rd12, %rd11;
	add.s64 	%rd20, %rd13, 32;
	mul.wide.u32 	%rd14, %r1, 4;
	add.s64 	%rd15, %rd14, %rd10;
	add.s64 	%rd19, %rd15, 8192;
	mov.f32 	%f51, 0f00000000;
	mov.b32 	%r8, 0;
$L__BB0_1:
	ld.global.f32 	%f4, [%rd20+-32];
	ld.global.f32 	%f5, [%rd19+-8192];
	fma.rn.f32 	%f6, %f4, %f5, %f51;
	ld.global.f32 	%f7, [%rd20+-28];
	ld.global.f32 	%f8, [%rd19+-7168];
	fma.rn.f32 	%f9, %f7, %f8, %f6;
	ld.global.f32 	%f10, [%rd20+-24];
	ld.global.f32 	%f11, [%rd19+-6144];
	fma.rn.f32 	%f12, %f10, %f11, %f9;
	ld.global.f32 	%f13, [%rd20+-20];
	ld.global.f32 	%f14, [%rd19+-5120];
	fma.rn.f32 	%f15, %f13, %f14, %f12;
	ld.global.f32 	%f16, [%rd20+-16];
	ld.global.f32 	%f17, [%rd19+-4096];
	fma.rn.f32 	%f18, %f16, %f17, %f15;
	ld.global.f32 	%f19, [%rd20+-12];
	ld.global.f32 	%f20, [%rd19+-3072];
	fma.rn.f32 	%f21, %f19, %f20, %f18;
	ld.global.f32 	%f22, [%rd20+-8];
	ld.global.f32 	%f23, [%rd19+-2048];
	fma.rn.f32 	%f24, %f22, %f23, %f21;
	ld.global.f32 	%f25, [%rd20+-4];
	ld.global.f32 	%f26, [%rd19+-1024];
	fma.rn.f32 	%f27, %f25, %f26, %f24;
	ld.global.f32 	%f28, [%rd20];
	ld.global.f32 	%f29, [%rd19];
	fma.rn.f32 	%f30, %f28, %f29, %f27;
	ld.global.f32 	%f31, [%rd20+4];
	ld.global.f32 	%f32, [%rd19+1024];
	fma.rn.f32 	%f33, %f31, %f32, %f30;
	ld.global.f32 	%f34, [%rd20+8];
	ld.global.f32 	%f35, [%rd19+2048];
	fma.rn.f32 	%f36, %f34, %f35, %f33;
	ld.global.f32 	%f37, [%rd20+12];
	ld.global.f32 	%f38, [%rd19+3072];
	fma.rn.f32 	%f39, %f37, %f38, %f36;
	ld.global.f32 	%f40, [%rd20+16];
	ld.global.f32 	%f41, [%rd19+4096];
	fma.rn.f32 	%f42, %f40, %f41, %f39;
	ld.global.f32 	%f43, [%rd20+20];
	ld.global.f32 	%f44, [%rd19+5120];
	fma.rn.f32 	%f45, %f43, %f44, %f42;
	ld.global.f32 	%f46, [%rd20+24];
	ld.global.f32 	%f47, [%rd19+6144];
	fma.rn.f32 	%f48, %f46, %f47, %f45;
	ld.global.f32 	%f49, [%rd20+28];
	ld.global.f32 	%f50, [%rd19+7168];
	fma.rn.f32 	%f51, %f49, %f50, %f48;
	add.s32 	%r8, %r8, 16;
	add.s64 	%rd20, %rd20, 64;
	add.s64 	%rd19, %rd19, 16384;
	setp.ne.s32 	%p1, %r8, 256;
	@%p1 bra 	$L__BB0_1;
	cvta.to.global.u64 	%rd16, %rd7;
	bar.sync 	0;
	mov.u32 	%r5, %ctaid.x;
	shl.b32 	%r6, %r5, 8;
	add.s32 	%r7, %r6, %r1;
	mul.wide.u32 	%rd17, %r7, 4;
	add.s64 	%rd18, %rd16, %rd17;
	st.global.f32 	[%rd18], %f51;
	ret;

}


// ===== COMPILED SASS (sm_100) =====

	.target	sm_100

	.elftype	@"ET_EXEC"


//--------------------- .note.nv.tkinfo           --------------------------
	.section	.note.nv.tkinfo,"",@"SHT_NOTE"
	.sectionflags	@"SHF_NOTE_NV_TKINFO"
	.tkinfo
        /*0018*/ 	.word	0x00000002
        /*0030*/ 	.string	""
        /*0030*/ 	.string	"ptxas"
        /*0030*/ 	.string	"Cuda compilation tools, release 13.0, V13.0.88"
        /*0030*/ 	.string	"Build cuda_13.0.r13.0/compiler.36424714_0"
        /*0030*/ 	.string	"-arch sm_100 -m 64 "



//--------------------- .note.nv.cuinfo           --------------------------
	.section	.note.nv.cuinfo,"",@"SHT_NOTE"
	.sectionflags	@"SHF_NOTE_NV_CUINFO"
        /*0018*/ 	.short	0x0002
        /*001a*/ 	.short	0x0064
        /*001c*/ 	.short	0x0082
	.zero		2


//--------------------- .nv.info                  --------------------------
	.section	.nv.info,"",@"SHT_CUDA_INFO"
	.align	4


	//----- nvinfo : EIATTR_REGCOUNT
	.align		4
        /*0000*/ 	.byte	0x04, 0x2f
        /*0002*/ 	.short	(.L_1 - .L_0)
	.align		4
.L_0:
        /*0004*/ 	.word	index@(_Z6kernelPfS_S_)
        /*0008*/ 	.word	0x0000001e


	//----- nvinfo : EIATTR_FRAME_SIZE
	.align		4
.L_1:
        /*000c*/ 	.byte	0x04, 0x11
        /*000e*/ 	.short	(.L_3 - .L_2)
	.align		4
.L_2:
        /*0010*/ 	.word	index@(_Z6kernelPfS_S_)
        /*0014*/ 	.word	0x00000000


	//----- nvinfo : EIATTR_MIN_STACK_SIZE
	.align		4
.L_3:
        /*0018*/ 	.byte	0x04, 0x12
        /*001a*/ 	.short	(.L_5 - .L_4)
	.align		4
.L_4:
        /*001c*/ 	.word	index@(_Z6kernelPfS_S_)
        /*0020*/ 	.word	0x00000000
.L_5:


//--------------------- .nv.compat                --------------------------
	.section	.nv.compat,"",@"SHT_CUDA_COMPAT_INFO"
	.align	4
        /*0000*/ 	.byte	0x02, 0x09, 0x00, 0x00, 0x02, 0x02, 0x01, 0x00, 0x02, 0x05, 0x05, 0x00, 0x03, 0x07, 0x01, 0x01
        /*0010*/ 	.byte	0x02, 0x03, 0x00, 0x00, 0x02, 0x06, 0x01, 0x00, 0x04, 0x0b, 0x08, 0x00, 0x09, 0x00, 0x00, 0x00
        /*0020*/ 	.byte	0x00, 0x00, 0x00, 0x00


//--------------------- .nv.info._Z6kernelPfS_S_  --------------------------
	.section	.nv.info._Z6kernelPfS_S_,"",@"SHT_CUDA_INFO"
	.sectionflags	@""
	.align	4


	//----- nvinfo : EIATTR_CUDA_API_VERSION
	.align		4
        /*0000*/ 	.byte	0x04, 0x37
        /*0002*/ 	.short	(.L_7 - .L_6)
.L_6:
        /*0004*/ 	.word	0x00000082


	//----- nvinfo : EIATTR_KPARAM_INFO
	.align		4
.L_7:
        /*0008*/ 	.byte	0x04, 0x17
        /*000a*/ 	.short	(.L_9 - .L_8)
.L_8:
        /*000c*/ 	.word	0x00000000
        /*0010*/ 	.short	0x0002
        /*0012*/ 	.short	0x0010
        /*0014*/ 	.byte	0x00, 0xf5, 0x21, 0x00


	//----- nvinfo : EIATTR_KPARAM_INFO
	.align		4
.L_9:
        /*0018*/ 	.byte	0x04, 0x17
        /*001a*/ 	.short	(.L_11 - .L_10)
.L_10:
        /*001c*/ 	.word	0x00000000
        /*0020*/ 	.short	0x0001
        /*0022*/ 	.short	0x0008
        /*0024*/ 	.byte	0x00, 0xf5, 0x21, 0x00


	//----- nvinfo : EIATTR_KPARAM_INFO
	.align		4
.L_11:
        /*0028*/ 	.byte	0x04, 0x17
        /*002a*/ 	.short	(.L_13 - .L_12)
.L_12:
        /*002c*/ 	.word	0x00000000
        /*0030*/ 	.short	0x0000
        /*0032*/ 	.short	0x0000
        /*0034*/ 	.byte	0x00, 0xf5, 0x21, 0x00


	//----- nvinfo : EIATTR_SPARSE_MMA_MASK
	.align		4
.L_13:
        /*0038*/ 	.byte	0x03, 0x50
        /*003a*/ 	.short	0x0000


	//----- nvinfo : EIATTR_MAXREG_COUNT
	.align		4
        /*003c*/ 	.byte	0x03, 0x1b
        /*003e*/ 	.short	0x00ff


	//----- nvinfo : EIATTR_NUM_BARRIERS
	.align		4
        /*0040*/ 	.byte	0x02, 0x4c
        /*0042*/ 	.byte	0x01
	.zero		1


	//----- nvinfo : EIATTR_MERCURY_ISA_VERSION
	.align		4
        /*0044*/ 	.byte	0x03, 0x5f
        /*0046*/ 	.short	0x0101


	//----- nvinfo : EIATTR_VRC_CTA_INIT_COUNT
	.align		4
        /*0048*/ 	.byte	0x02, 0x4a
	.zero		1
	.zero		1


	//----- nvinfo : EIATTR_EXIT_INSTR_OFFSETS
	.align		4
        /*004c*/ 	.byte	0x04, 0x1c
        /*004e*/ 	.short	(.L_15 - .L_14)


	//   ....[0]....
.L_14:
        /*0050*/ 	.word	0x000004c0


	//----- nvinfo : EIATTR_CBANK_PARAM_SIZE
	.align		4
.L_15:
        /*0054*/ 	.byte	0x03, 0x19
        /*0056*/ 	.short	0x0018


	//----- nvinfo : EIATTR_PARAM_CBANK
	.align		4
        /*0058*/ 	.byte	0x04, 0x0a
        /*005a*/ 	.short	(.L_17 - .L_16)
	.align		4
.L_16:
        /*005c*/ 	.word	index@(.nv.constant0._Z6kernelPfS_S_)
        /*0060*/ 	.short	0x0380
        /*0062*/ 	.short	0x0018


	//----- nvinfo : EIATTR_SW_WAR
	.align		4
.L_17:
        /*0064*/ 	.byte	0x04, 0x36
        /*0066*/ 	.short	(.L_19 - .L_18)
.L_18:
        /*0068*/ 	.word	0x00000008
.L_19:


//--------------------- .nv.callgraph             --------------------------
	.section	.nv.callgraph,"",@"SHT_CUDA_CALLGRAPH"
	.align	4
	.sectionentsize	8
	.align		4
        /*0000*/ 	.word	0x00000000
	.align		4
        /*0004*/ 	.word	0xffffffff
	.align		4
        /*0008*/ 	.word	0x00000000
	.align		4
        /*000c*/ 	.word	0xfffffffe
	.align		4
        /*0010*/ 	.word	0x00000000
	.align		4
        /*0014*/ 	.word	0xfffffffd
	.align		4
        /*0018*/ 	.word	0x00000000
	.align		4
        /*001c*/ 	.word	0xfffffffc


//--------------------- .text._Z6kernelPfS_S_     --------------------------
	.section	.text._Z6kernelPfS_S_,"ax",@progbits
	.align	128
        .global         _Z6kernelPfS_S_
        .type           _Z6kernelPfS_S_,@function
        .size           _Z6kernelPfS_S_,(.L_x_2 - _Z6kernelPfS_S_)
        .other          _Z6kernelPfS_S_,@"STO_CUDA_ENTRY STV_DEFAULT"
_Z6kernelPfS_S_:
.text._Z6kernelPfS_S_:
[----:B------:R-:W-:Y:S01]  /*0000*/  LDC R1, c[0x0][0x37c] ;  /* 0x0000df00ff017b82 */ /* 0x000fe20000000800 */
[----:B------:R-:W0:Y:S07]  /*0010*/  S2R R0, SR_TID.X ;  /* 0x0000000000007919 */ /* 0x000e2e0000002100 */
[----:B------:R-:W0:Y:S01]  /*0020*/  LDC.64 R2, c[0x0][0x380] ;  /* 0x0000e000ff027b82 */ /* 0x000e220000000a00 */
[----:B------:R-:W-:Y:S01]  /*0030*/  HFMA2 R10, -RZ, RZ, 0, 0 ;  /* 0x00000000ff0a7431 */ /* 0x000fe200000001ff */
[----:B------:R-:W1:Y:S01]  /*0040*/  LDCU.64 UR6, c[0x0][0x358] ;  /* 0x00006b00ff0677ac */ /* 0x000e620008000a00 */
[----:B------:R-:W-:-:S05]  /*0050*/  UMOV UR4, URZ ;  /* 0x000000ff00047c82 */ /* 0x000fca0008000000 */
[----:B------:R-:W2:Y:S01]  /*0060*/  LDC.64 R4, c[0x0][0x388] ;  /* 0x0000e200ff047b82 */ /* 0x000ea20000000a00 */
[----:B0-----:R-:W-:-:S04]  /*0070*/  IMAD.WIDE.U32 R2, R0, 0x400, R2 ;  /* 0x0000040000027825 */ /* 0x001fc800078e0002 */
[----:B--2---:R-:W-:Y:S01]  /*0080*/  IMAD.WIDE.U32 R4, R0, 0x4, R4 ;  /* 0x0000000400047825 */ /* 0x004fe200078e0004 */
[----:B------:R-:W-:Y:S02]  /*0090*/  IADD3 R7, P0, PT, R2, 0x20, RZ ;  /* 0x0000002002077810 */ /* 0x000fe40007f1e0ff */
[----:B------:R-:W-:Y:S02]  /*00a0*/  IADD3 R2, P1, PT, R4, 0x2000, RZ ;  /* 0x0000200004027810 */ /* 0x000fe40007f3e0ff */
[----:B------:R-:W-:Y:S02]  /*00b0*/  IADD3.X R8, PT, PT, RZ, R3, RZ, P0, !PT ;  /* 0x00000003ff087210 */ /* 0x000fe400007fe4ff */
[----:B-1----:R-:W-:-:S09]  /*00c0*/  IADD3.X R3, PT, PT, RZ, R5, RZ, P1, !PT ;  /* 0x00000005ff037210 */ /* 0x002fd20000ffe4ff */
.L_x_0:
[----:B------:R-:W-:Y:S01]  /*00d0*/  MOV R4, R7 ;  /* 0x0000000700047202 */ /* 0x000fe20000000f00 */
[----:B------:R-:W2:Y:S01]  /*00e0*/  LDG.E R12, desc[UR6][R2.64+-0x2000] ;  /* 0xffe00006020c7981 */ /* 0x000ea2000c1e1900 */
[----:B------:R-:W-:-:S03]  /*00f0*/  MOV R5, R8 ;  /* 0x0000000800057202 */ /* 0x000fc60000000f00 */
[----:B------:R-:W3:Y:S04]  /*0100*/  LDG.E R25, desc[UR6][R2.64+-0x1c00] ;  /* 0xffe4000602197981 */ /* 0x000ee8000c1e1900 */
[----:B------:R-:W2:Y:S04]  /*0110*/  LDG.E R11, desc[UR6][R4.64+-0x20] ;  /* 0xffffe006040b7981 */ /* 0x000ea8000c1e1900 */
[----:B------:R-:W3:Y:S04]  /*0120*/  LDG.E R24, desc[UR6][R4.64+-0x1c] ;  /* 0xffffe40604187981 */ /* 0x000ee8000c1e1900 */
[----:B------:R-:W4:Y:S04]  /*0130*/  LDG.E R19, desc[UR6][R4.64+-0x18] ;  /* 0xffffe80604137981 */ /* 0x000f28000c1e1900 */
[----:B------:R-:W4:Y:S04]  /*0140*/  LDG.E R18, desc[UR6][R2.64+-0x1800] ;  /* 0xffe8000602127981 */ /* 0x000f28000c1e1900 */
[----:B------:R-:W5:Y:S04]  /*0150*/  LDG.E R22, desc[UR6][R4.64+-0x14] ;  /* 0xffffec0604167981 */ /* 0x000f68000c1e1900 */
        /* <DEDUP_REMOVED lines=11> */
[----:B------:R-:W5:Y:S01]  /*0210*/  LDG.E R13, desc[UR6][R2.64+0x400] ;  /* 0x00040006020d7981 */ /* 0x000f62000c1e1900 */
[----:B--2---:R-:W-:-:S03]  /*0220*/  FFMA R11, R11, R12, R10 ;  /* 0x0000000c0b0b7223 */ /* 0x004fc6000000000a */
[----:B------:R-:W2:Y:S01]  /*0230*/  LDG.E R12, desc[UR6][R4.64+0x4] ;  /* 0x00000406040c7981 */ /* 0x000ea2000c1e1900 */
[----:B---3--:R-:W-:-:S03]  /*0240*/  FFMA R24, R24, R25, R11 ;  /* 0x0000001918187223 */ /* 0x008fc6000000000b */
[----:B------:R-:W3:Y:S04]  /*0250*/  LDG.E R10, desc[UR6][R4.64+0x8] ;  /* 0x00000806040a7981 */ /* 0x000ee8000c1e1900 */
[----:B------:R-:W3:Y:S01]  /*0260*/  LDG.E R11, desc[UR6][R2.64+0x800] ;  /* 0x00080006020b7981 */ /* 0x000ee2000c1e1900 */
[----:B----4-:R-:W-:-:S03]  /*0270*/  FFMA R25, R19, R18, R24 ;  /* 0x0000001213197223 */ /* 0x010fc60000000018 */
[----:B------:R-:W4:Y:S04]  /*0280*/  LDG.E R18, desc[UR6][R4.64+0xc] ;  /* 0x00000c0604127981 */ /* 0x000f28000c1e1900 */
[----:B------:R-:W4:Y:S01]  /*0290*/  LDG.E R19, desc[UR6][R2.64+0xc00] ;  /* 0x000c000602137981 */ /* 0x000f22000c1e1900 */
[----:B-----5:R-:W-:-:S03]  /*02a0*/  FFMA R25, R22, R23, R25 ;  /* 0x0000001716197223 */ /* 0x020fc60000000019 */
[----:B------:R-:W5:Y:S04]  /*02b0*/  LDG.E R22, desc[UR6][R4.64+0x10] ;  /* 0x0000100604167981 */ /* 0x000f68000c1e1900 */
[----:B------:R-:W5:Y:S01]  /*02c0*/  LDG.E R23, desc[UR6][R2.64+0x1000] ;  /* 0x0010000602177981 */ /* 0x000f62000c1e1900 */
[----:B------:R-:W-:-:S03]  /*02d0*/  FFMA R26, R20, R21, R25 ;  /* 0x00000015141a7223 */ /* 0x000fc60000000019 */
[----:B------:R-:W5:Y:S04]  /*02e0*/  LDG.E R24, desc[UR6][R4.64+0x14] ;  /* 0x0000140604187981 */ /* 0x000f68000c1e1900 */
[----:B------:R-:W5:Y:S04]  /*02f0*/  LDG.E R25, desc[UR6][R2.64+0x1400] ;  /* 0x0014000602197981 */ /* 0x000f68000c1e1900 */
[----:B------:R-:W5:Y:S01]  /*0300*/  LDG.E R21, desc[UR6][R4.64+0x18] ;  /* 0x0000180604157981 */ /* 0x000f62000c1e1900 */
[----:B------:R-:W-:-:S03]  /*0310*/  FFMA R27, R9, R6, R26 ;  /* 0x00000006091b7223 */ /* 0x000fc6000000001a */
[----:B------:R-:W5:Y:S04]  /*0320*/  LDG.E R20, desc[UR6][R2.64+0x1800] ;  /* 0x0018000602147981 */ /* 0x000f68000c1e1900 */
[----:B------:R-:W5:Y:S04]  /*0330*/  LDG.E R6, desc[UR6][R4.64+0x1c] ;  /* 0x00001c0604067981 */ /* 0x000f68000c1e1900 */
[----:B------:R0:W5:Y:S01]  /*0340*/  LDG.E R9, desc[UR6][R2.64+0x1c00] ;  /* 0x001c000602097981 */ /* 0x000162000c1e1900 */
[----:B------:R-:W-:-:S04]  /*0350*/  FFMA R7, R8, R7, R27 ;  /* 0x0000000708077223 */ /* 0x000fc8000000001b */
[----:B------:R-:W-:-:S04]  /*0360*/  FFMA R7, R16, R17, R7 ;  /* 0x0000001110077223 */ /* 0x000fc80000000007 */
[----:B------:R-:W-:Y:S01]  /*0370*/  FFMA R7, R14, R15, R7 ;  /* 0x0000000f0e077223 */ /* 0x000fe20000000007 */
[----:B------:R-:W-:-:S04]  /*0380*/  UIADD3 UR4, UPT, UPT, UR4, 0x10, URZ ;  /* 0x0000001004047890 */ /* 0x000fc8000fffe0ff */
[----:B------:R-:W-:Y:S01]  /*0390*/  UISETP.NE.AND UP0, UPT, UR4, 0x100, UPT ;  /* 0x000001000400788c */ /* 0x000fe2000bf05270 */
[----:B0-----:R-:W-:-:S04]  /*03a0*/  IADD3 R2, P1, PT, R2, 0x4000, RZ ;  /* 0x0000400002027810 */ /* 0x001fc80007f3e0ff */
[----:B------:R-:W-:Y:S01]  /*03b0*/  IADD3.X R3, PT, PT, RZ, R3, RZ, P1, !PT ;  /* 0x00000003ff037210 */ /* 0x000fe20000ffe4ff */
[----:B--2---:R-:W-:-:S04]  /*03c0*/  FFMA R7, R12, R13, R7 ;  /* 0x0000000d0c077223 */ /* 0x004fc80000000007 */
[----:B---3--:R-:W-:-:S04]  /*03d0*/  FFMA R7, R10, R11, R7 ;  /* 0x0000000b0a077223 */ /* 0x008fc80000000007 */
[----:B----4-:R-:W-:-:S04]  /*03e0*/  FFMA R7, R18, R19, R7 ;  /* 0x0000001312077223 */ /* 0x010fc80000000007 */
[----:B-----5:R-:W-:-:S04]  /*03f0*/  FFMA R7, R22, R23, R7 ;  /* 0x0000001716077223 */ /* 0x020fc80000000007 */
[----:B------:R-:W-:Y:S01]  /*0400*/  FFMA R24, R24, R25, R7 ;  /* 0x0000001918187223 */ /* 0x000fe20000000007 */
[----:B------:R-:W-:-:S03]  /*0410*/  IADD3 R7, P0, PT, R4, 0x40, RZ ;  /* 0x0000004004077810 */ /* 0x000fc60007f1e0ff */
[----:B------:R-:W-:Y:S01]  /*0420*/  FFMA R21, R21, R20, R24 ;  /* 0x0000001415157223 */ /* 0x000fe20000000018 */
[----:B------:R-:W-:-:S03]  /*0430*/  IADD3.X R8, PT, PT, RZ, R5, RZ, P0, !PT ;  /* 0x00000005ff087210 */ /* 0x000fc600007fe4ff */
[----:B------:R-:W-:Y:S01]  /*0440*/  FFMA R10, R6, R9, R21 ;  /* 0x00000009060a7223 */ /* 0x000fe20000000015 */
[----:B------:R-:W-:Y:S06]  /*0450*/  BRA.U UP0, `(.L_x_0) ;  /* 0xfffffffd001c7547 */ /* 0x000fec000b83ffff */
[----:B------:R-:W0:Y:S01]  /*0460*/  S2R R5, SR_CTAID.X ;  /* 0x0000000000057919 */ /* 0x000e220000002500 */
[----:B------:R-:W1:Y:S01]  /*0470*/  LDC.64 R2, c[0x0][0x390] ;  /* 0x0000e400ff027b82 */ /* 0x000e620000000a00 */
[----:B0-----:R-:W-:-:S05]  /*0480*/  LEA R5, R5, R0, 0x8 ;  /* 0x0000000005057211 */ /* 0x001fca00078e40ff */
[----:B-1----:R-:W-:Y:S02]  /*0490*/  IMAD.WIDE.U32 R2, R5, 0x4, R2 ;  /* 0x0000000405027825 */ /* 0x002fe400078e0002 */
[----:B------:R-:W-:Y:S06]  /*04a0*/  BAR.SYNC.DEFER_BLOCKING 0x0 ;  /* 0x0000000000007b1d */ /* 0x000fec0000010000 */
[----:B------:R-:W-:Y:S01]  /*04b0*/  STG.E desc[UR6][R2.64], R10 ;  /* 0x0000000a02007986 */ /* 0x000fe2000c101906 */
[----:B------:R-:W-:Y:S05]  /*04c0*/  EXIT ;  /* 0x000000000000794d */ /* 0x000fea0003800000 */
.L_x_1:
[----:B------:R-:W-:-:S00]  /*04d0*/  BRA `(.L_x_1) ;  /* 0xfffffffc00fc7947 */ /* 0x000fc0000383ffff */
[----:B------:R-:W-:-:S00]  /*04e0*/  NOP ;  /* 0x0000000000007918 */ /* 0x000fc00000000000 */
        /* <DEDUP_REMOVED lines=9> */
.L_x_2:


//--------------------- .nv.shared.reserved.0     --------------------------
	.section	.nv.shared.reserved.0,"aw",@nobits
	.weak		__nv_reservedSMEM_offset_0_alias
	.size		__nv_reservedSMEM_offset_0_alias, 0, 64
	.other		__nv_reservedSMEM_offset_0_alias,@"STO_CUDA_RESERVED_SHARED STV_DEFAULT"
__nv_reservedSMEM_offset_0_alias:
	.zero		0
	.zero		64


//--------------------- .nv.constant0._Z6kernelPfS_S_ --------------------------
	.section	.nv.constant0._Z6kernelPfS_S_,"a",@progbits
	.sectionflags	@""
	.align	4
.nv.constant0._Z6kernelPfS_S_:
	.zero		920


//--------------------- SYMBOLS --------------------------

	.type		.nv.reservedSmem.offset0,@object
	.size		.nv.reservedSmem.offset0,0x4
